//
// Generated by NVIDIA NVVM Compiler
//
// Compiler Build ID: CL-36424714
// Cuda compilation tools, release 13.0, V13.0.88
// Based on NVVM 20.0.0
//

.version 9.0
.target sm_100
.address_size 64

	// .globl	_Z14tonemap_kernelPjPKfiif

.visible .entry _Z14tonemap_kernelPjPKfiif(
	.param .u64 .ptr .align 1 _Z14tonemap_kernelPjPKfiif_param_0,
	.param .u64 .ptr .align 1 _Z14tonemap_kernelPjPKfiif_param_1,
	.param .u32 _Z14tonemap_kernelPjPKfiif_param_2,
	.param .u32 _Z14tonemap_kernelPjPKfiif_param_3,
	.param .f32 _Z14tonemap_kernelPjPKfiif_param_4
)
{
	.reg .pred 	%p<40>;
	.reg .b32 	%r<64>;
	.reg .b32 	%f<215>;
	.reg .b64 	%rd<9>;
	.reg .b64 	%fd<37>;

	ld.param.u64 	%rd1, [_Z14tonemap_kernelPjPKfiif_param_0];
	ld.param.u64 	%rd2, [_Z14tonemap_kernelPjPKfiif_param_1];
	ld.param.u32 	%r5, [_Z14tonemap_kernelPjPKfiif_param_2];
	ld.param.u32 	%r6, [_Z14tonemap_kernelPjPKfiif_param_3];
	ld.param.f32 	%f21, [_Z14tonemap_kernelPjPKfiif_param_4];
	mov.u32 	%r7, %ctaid.x;
	mov.u32 	%r8, %ntid.x;
	mov.u32 	%r9, %tid.x;
	mad.lo.s32 	%r10, %r7, %r8, %r9;
	shl.b32 	%r1, %r10, 2;
	mov.u32 	%r12, %ctaid.y;
	mov.u32 	%r13, %ntid.y;
	mov.u32 	%r14, %tid.y;
	mad.lo.s32 	%r2, %r12, %r13, %r14;
	setp.ge.s32 	%p1, %r2, %r6;
	shl.b32 	%r15, %r5, 2;
	add.s32 	%r16, %r15, -4;
	setp.gt.s32 	%p2, %r1, %r16;
	or.pred  	%p3, %p1, %p2;
	@%p3 bra 	$L__BB0_32;
	cvta.to.global.u64 	%rd3, %rd2;
	mul.lo.s32 	%r3, %r5, %r2;
	shl.b32 	%r17, %r3, 2;
	add.s32 	%r18, %r17, %r1;
	mul.wide.s32 	%rd4, %r18, 4;
	add.s64 	%rd5, %rd3, %rd4;
	ld.global.f32 	%f22, [%rd5];
	mul.f32 	%f23, %f21, %f22;
	ld.global.f32 	%f24, [%rd5+4];
	mul.f32 	%f25, %f21, %f24;
	ld.global.f32 	%f26, [%rd5+8];
	mul.f32 	%f27, %f21, %f26;
	cvt.f64.f32 	%fd13, %f23;
	fma.rn.f64 	%fd14, %fd13, 0d3FECEA4A8C154C98, 0d3F926E978D4FDF3B;
	mul.f64 	%fd15, %fd14, %fd13;
	fma.rn.f64 	%fd16, %fd13, 0d3FEBFE5C91D14E3C, 0d3FD6A7EF9DB22D0E;
	fma.rn.f64 	%fd17, %fd16, %fd13, 0d3FC1EB851EB851EC;
	div.rn.f64 	%fd18, %fd15, %fd17;
	cvt.rn.f32.f64 	%f1, %fd18;
	cvt.f64.f32 	%fd19, %f25;
	fma.rn.f64 	%fd20, %fd19, 0d3FECEA4A8C154C98, 0d3F926E978D4FDF3B;
	mul.f64 	%fd21, %fd20, %fd19;
	fma.rn.f64 	%fd22, %fd19, 0d3FEBFE5C91D14E3C, 0d3FD6A7EF9DB22D0E;
	fma.rn.f64 	%fd23, %fd22, %fd19, 0d3FC1EB851EB851EC;
	div.rn.f64 	%fd24, %fd21, %fd23;
	cvt.rn.f32.f64 	%f2, %fd24;
	cvt.f64.f32 	%fd25, %f27;
	fma.rn.f64 	%fd26, %fd25, 0d3FECEA4A8C154C98, 0d3F926E978D4FDF3B;
	mul.f64 	%fd27, %fd26, %fd25;
	fma.rn.f64 	%fd28, %fd25, 0d3FEBFE5C91D14E3C, 0d3FD6A7EF9DB22D0E;
	fma.rn.f64 	%fd29, %fd28, %fd25, 0d3FC1EB851EB851EC;
	div.rn.f64 	%fd30, %fd27, %fd29;
	cvt.rn.f32.f64 	%f3, %fd30;
	cvt.f64.f32 	%fd1, %f1;
	setp.gtu.f64 	%p4, %fd1, 0d3F69A5C37387B719;
	@%p4 bra 	$L__BB0_3;
	mul.f64 	%fd34, %fd1, 0d4029D70A3D70A3D7;
	bra.uni 	$L__BB0_11;
$L__BB0_3:
	abs.f32 	%f4, %f1;
	setp.eq.f32 	%p5, %f1, 0f3F800000;
	mov.f32 	%f212, 0f3F800000;
	@%p5 bra 	$L__BB0_10;
	setp.num.f32 	%p6, %f4, %f4;
	@%p6 bra 	$L__BB0_6;
	mov.f32 	%f85, 0f3ED55555;
	add.rn.f32 	%f212, %f1, %f85;
	bra.uni 	$L__BB0_10;
$L__BB0_6:
	setp.neu.f32 	%p7, %f1, 0f00000000;
	setp.neu.f32 	%p8, %f4, 0f7F800000;
	and.pred  	%p9, %p7, %p8;
	@%p9 bra 	$L__BB0_8;
	add.f32 	%f84, %f1, %f1;
	mov.b32 	%r28, %f84;
	and.b32  	%r29, %r28, 2147483647;
	mov.b32 	%f212, %r29;
	bra.uni 	$L__BB0_10;
$L__BB0_8:
	setp.lt.f32 	%p10, %f4, 0f00800000;
	mul.f32 	%f29, %f4, 0f4B800000;
	selp.f32 	%f30, %f29, %f4, %p10;
	mov.b32 	%r19, %f30;
	add.s32 	%r20, %r19, -1060439283;
	and.b32  	%r21, %r20, -8388608;
	sub.s32 	%r22, %r19, %r21;
	mov.b32 	%f31, %r22;
	cvt.rn.f32.s32 	%f32, %r21;
	selp.f32 	%f33, 0fC1C00000, 0f00000000, %p10;
	fma.rn.f32 	%f34, %f32, 0f34000000, %f33;
	add.f32 	%f35, %f31, 0fBF800000;
	add.f32 	%f36, %f31, 0f3F800000;
	rcp.approx.ftz.f32 	%f37, %f36;
	add.f32 	%f38, %f35, %f35;
	mul.f32 	%f39, %f38, %f37;
	mul.f32 	%f40, %f39, %f39;
	neg.f32 	%f41, %f39;
	sub.f32 	%f42, %f35, %f39;
	add.f32 	%f43, %f42, %f42;
	fma.rn.f32 	%f44, %f41, %f35, %f43;
	mul.rn.f32 	%f45, %f37, %f44;
	fma.rn.f32 	%f46, %f40, 0f3A2C32E4, 0f3B52E7DB;
	fma.rn.f32 	%f47, %f46, %f40, 0f3C93BB73;
	fma.rn.f32 	%f48, %f47, %f40, 0f3DF6384F;
	mul.rn.f32 	%f49, %f48, %f40;
	fma.rn.f32 	%f50, %f39, 0f3FB8AA3B, %f34;
	mul.f32 	%f51, %f49, 0f40400000;
	sub.f32 	%f52, %f34, %f50;
	fma.rn.f32 	%f53, %f39, 0f3FB8AA3B, %f52;
	fma.rn.f32 	%f54, %f45, 0f3FB8AA3B, %f53;
	fma.rn.f32 	%f55, %f39, 0f32A55E34, %f54;
	fma.rn.f32 	%f56, %f51, %f45, %f55;
	fma.rn.f32 	%f57, %f49, %f39, %f56;
	add.rn.f32 	%f58, %f50, %f57;
	mov.f32 	%f59, 0f3ED55555;
	mul.rn.f32 	%f60, %f58, %f59;
	cvt.rni.f32.f32 	%f61, %f60;
	sub.f32 	%f62, %f60, %f61;
	neg.f32 	%f63, %f60;
	fma.rn.f32 	%f64, %f58, 0f3ED55555, %f63;
	neg.f32 	%f65, %f50;
	add.rn.f32 	%f66, %f58, %f65;
	neg.f32 	%f67, %f66;
	add.rn.f32 	%f68, %f57, %f67;
	fma.rn.f32 	%f69, %f68, 0f3ED55555, %f64;
	add.f32 	%f70, %f62, %f69;
	setp.gt.f32 	%p11, %f61, 0f00000000;
	selp.b32 	%r23, 0, -2097152000, %p11;
	setp.geu.f32 	%p12, %f1, 0f00000000;
	setp.lt.f32 	%p13, %f60, 0f00000000;
	selp.f32 	%f71, 0f00000000, 0f7F800000, %p13;
	abs.f32 	%f72, %f60;
	setp.gt.f32 	%p14, %f72, 0f43180000;
	cvt.rzi.s32.f32 	%r24, %f61;
	shl.b32 	%r25, %r24, 23;
	sub.s32 	%r26, %r25, %r23;
	mov.b32 	%f73, %r26;
	add.s32 	%r27, %r23, 2130706432;
	mov.b32 	%f74, %r27;
	fma.rn.f32 	%f75, %f70, 0f391FCB8E, 0f3AAF85ED;
	fma.rn.f32 	%f76, %f75, %f70, 0f3C1D9856;
	fma.rn.f32 	%f77, %f76, %f70, 0f3D6357BB;
	fma.rn.f32 	%f78, %f77, %f70, 0f3E75FDEC;
	fma.rn.f32 	%f79, %f78, %f70, 0f3F317218;
	fma.rn.f32 	%f80, %f79, %f70, 0f3F800000;
	mul.f32 	%f81, %f80, %f74;
	mul.f32 	%f82, %f81, %f73;
	selp.f32 	%f212, %f71, %f82, %p14;
	@%p12 bra 	$L__BB0_10;
	mov.f32 	%f212, 0f7FFFFFFF;
$L__BB0_10:
	cvt.f64.f32 	%fd31, %f212;
	fma.rn.f64 	%fd34, %fd31, 0d3FF0E147AE147AE1, 0dBFAC28F5C28F5C29;
$L__BB0_11:
	cvt.rn.f32.f64 	%f9, %fd34;
	cvt.f64.f32 	%fd5, %f2;
	setp.gtu.f64 	%p15, %fd5, 0d3F69A5C37387B719;
	@%p15 bra 	$L__BB0_13;
	mul.f64 	%fd35, %fd5, 0d4029D70A3D70A3D7;
	bra.uni 	$L__BB0_21;
$L__BB0_13:
	abs.f32 	%f10, %f2;
	setp.eq.f32 	%p16, %f2, 0f3F800000;
	mov.f32 	%f213, 0f3F800000;
	@%p16 bra 	$L__BB0_20;
	setp.num.f32 	%p17, %f10, %f10;
	@%p17 bra 	$L__BB0_16;
	mov.f32 	%f143, 0f3ED55555;
	add.rn.f32 	%f213, %f2, %f143;
	bra.uni 	$L__BB0_20;
$L__BB0_16:
	setp.neu.f32 	%p18, %f2, 0f00000000;
	setp.neu.f32 	%p19, %f10, 0f7F800000;
	and.pred  	%p20, %p18, %p19;
	@%p20 bra 	$L__BB0_18;
	add.f32 	%f142, %f2, %f2;
	mov.b32 	%r39, %f142;
	and.b32  	%r40, %r39, 2147483647;
	mov.b32 	%f213, %r40;
	bra.uni 	$L__BB0_20;
$L__BB0_18:
	setp.lt.f32 	%p21, %f10, 0f00800000;
	mul.f32 	%f87, %f10, 0f4B800000;
	selp.f32 	%f88, %f87, %f10, %p21;
	mov.b32 	%r30, %f88;
	add.s32 	%r31, %r30, -1060439283;
	and.b32  	%r32, %r31, -8388608;
	sub.s32 	%r33, %r30, %r32;
	mov.b32 	%f89, %r33;
	cvt.rn.f32.s32 	%f90, %r32;
	selp.f32 	%f91, 0fC1C00000, 0f00000000, %p21;
	fma.rn.f32 	%f92, %f90, 0f34000000, %f91;
	add.f32 	%f93, %f89, 0fBF800000;
	add.f32 	%f94, %f89, 0f3F800000;
	rcp.approx.ftz.f32 	%f95, %f94;
	add.f32 	%f96, %f93, %f93;
	mul.f32 	%f97, %f96, %f95;
	mul.f32 	%f98, %f97, %f97;
	neg.f32 	%f99, %f97;
	sub.f32 	%f100, %f93, %f97;
	add.f32 	%f101, %f100, %f100;
	fma.rn.f32 	%f102, %f99, %f93, %f101;
	mul.rn.f32 	%f103, %f95, %f102;
	fma.rn.f32 	%f104, %f98, 0f3A2C32E4, 0f3B52E7DB;
	fma.rn.f32 	%f105, %f104, %f98, 0f3C93BB73;
	fma.rn.f32 	%f106, %f105, %f98, 0f3DF6384F;
	mul.rn.f32 	%f107, %f106, %f98;
	fma.rn.f32 	%f108, %f97, 0f3FB8AA3B, %f92;
	mul.f32 	%f109, %f107, 0f40400000;
	sub.f32 	%f110, %f92, %f108;
	fma.rn.f32 	%f111, %f97, 0f3FB8AA3B, %f110;
	fma.rn.f32 	%f112, %f103, 0f3FB8AA3B, %f111;
	fma.rn.f32 	%f113, %f97, 0f32A55E34, %f112;
	fma.rn.f32 	%f114, %f109, %f103, %f113;
	fma.rn.f32 	%f115, %f107, %f97, %f114;
	add.rn.f32 	%f116, %f108, %f115;
	mov.f32 	%f117, 0f3ED55555;
	mul.rn.f32 	%f118, %f116, %f117;
	cvt.rni.f32.f32 	%f119, %f118;
	sub.f32 	%f120, %f118, %f119;
	neg.f32 	%f121, %f118;
	fma.rn.f32 	%f122, %f116, 0f3ED55555, %f121;
	neg.f32 	%f123, %f108;
	add.rn.f32 	%f124, %f116, %f123;
	neg.f32 	%f125, %f124;
	add.rn.f32 	%f126, %f115, %f125;
	fma.rn.f32 	%f127, %f126, 0f3ED55555, %f122;
	add.f32 	%f128, %f120, %f127;
	setp.gt.f32 	%p22, %f119, 0f00000000;
	selp.b32 	%r34, 0, -2097152000, %p22;
	setp.geu.f32 	%p23, %f2, 0f00000000;
	setp.lt.f32 	%p24, %f118, 0f00000000;
	selp.f32 	%f129, 0f00000000, 0f7F800000, %p24;
	abs.f32 	%f130, %f118;
	setp.gt.f32 	%p25, %f130, 0f43180000;
	cvt.rzi.s32.f32 	%r35, %f119;
	shl.b32 	%r36, %r35, 23;
	sub.s32 	%r37, %r36, %r34;
	mov.b32 	%f131, %r37;
	add.s32 	%r38, %r34, 2130706432;
	mov.b32 	%f132, %r38;
	fma.rn.f32 	%f133, %f128, 0f391FCB8E, 0f3AAF85ED;
	fma.rn.f32 	%f134, %f133, %f128, 0f3C1D9856;
	fma.rn.f32 	%f135, %f134, %f128, 0f3D6357BB;
	fma.rn.f32 	%f136, %f135, %f128, 0f3E75FDEC;
	fma.rn.f32 	%f137, %f136, %f128, 0f3F317218;
	fma.rn.f32 	%f138, %f137, %f128, 0f3F800000;
	mul.f32 	%f139, %f138, %f132;
	mul.f32 	%f140, %f139, %f131;
	selp.f32 	%f213, %f129, %f140, %p25;
	@%p23 bra 	$L__BB0_20;
	mov.f32 	%f213, 0f7FFFFFFF;
$L__BB0_20:
	cvt.f64.f32 	%fd32, %f213;
	fma.rn.f64 	%fd35, %fd32, 0d3FF0E147AE147AE1, 0dBFAC28F5C28F5C29;
$L__BB0_21:
	cvt.rn.f32.f64 	%f15, %fd35;
	cvt.f64.f32 	%fd9, %f3;
	setp.gtu.f64 	%p26, %fd9, 0d3F69A5C37387B719;
	@%p26 bra 	$L__BB0_23;
	mul.f64 	%fd36, %fd9, 0d4029D70A3D70A3D7;
	bra.uni 	$L__BB0_31;
$L__BB0_23:
	abs.f32 	%f16, %f3;
	setp.eq.f32 	%p27, %f3, 0f3F800000;
	mov.f32 	%f214, 0f3F800000;
	@%p27 bra 	$L__BB0_30;
	setp.num.f32 	%p28, %f16, %f16;
	@%p28 bra 	$L__BB0_26;
	mov.f32 	%f201, 0f3ED55555;
	add.rn.f32 	%f214, %f3, %f201;
	bra.uni 	$L__BB0_30;
$L__BB0_26:
	setp.neu.f32 	%p29, %f3, 0f00000000;
	setp.neu.f32 	%p30, %f16, 0f7F800000;
	and.pred  	%p31, %p29, %p30;
	@%p31 bra 	$L__BB0_28;
	add.f32 	%f200, %f3, %f3;
	mov.b32 	%r50, %f200;
	and.b32  	%r51, %r50, 2147483647;
	mov.b32 	%f214, %r51;
	bra.uni 	$L__BB0_30;
$L__BB0_28:
	setp.lt.f32 	%p32, %f16, 0f00800000;
	mul.f32 	%f145, %f16, 0f4B800000;
	selp.f32 	%f146, %f145, %f16, %p32;
	mov.b32 	%r41, %f146;
	add.s32 	%r42, %r41, -1060439283;
	and.b32  	%r43, %r42, -8388608;
	sub.s32 	%r44, %r41, %r43;
	mov.b32 	%f147, %r44;
	cvt.rn.f32.s32 	%f148, %r43;
	selp.f32 	%f149, 0fC1C00000, 0f00000000, %p32;
	fma.rn.f32 	%f150, %f148, 0f34000000, %f149;
	add.f32 	%f151, %f147, 0fBF800000;
	add.f32 	%f152, %f147, 0f3F800000;
	rcp.approx.ftz.f32 	%f153, %f152;
	add.f32 	%f154, %f151, %f151;
	mul.f32 	%f155, %f154, %f153;
	mul.f32 	%f156, %f155, %f155;
	neg.f32 	%f157, %f155;
	sub.f32 	%f158, %f151, %f155;
	add.f32 	%f159, %f158, %f158;
	fma.rn.f32 	%f160, %f157, %f151, %f159;
	mul.rn.f32 	%f161, %f153, %f160;
	fma.rn.f32 	%f162, %f156, 0f3A2C32E4, 0f3B52E7DB;
	fma.rn.f32 	%f163, %f162, %f156, 0f3C93BB73;
	fma.rn.f32 	%f164, %f163, %f156, 0f3DF6384F;
	mul.rn.f32 	%f165, %f164, %f156;
	fma.rn.f32 	%f166, %f155, 0f3FB8AA3B, %f150;
	mul.f32 	%f167, %f165, 0f40400000;
	sub.f32 	%f168, %f150, %f166;
	fma.rn.f32 	%f169, %f155, 0f3FB8AA3B, %f168;
	fma.rn.f32 	%f170, %f161, 0f3FB8AA3B, %f169;
	fma.rn.f32 	%f171, %f155, 0f32A55E34, %f170;
	fma.rn.f32 	%f172, %f167, %f161, %f171;
	fma.rn.f32 	%f173, %f165, %f155, %f172;
	add.rn.f32 	%f174, %f166, %f173;
	mov.f32 	%f175, 0f3ED55555;
	mul.rn.f32 	%f176, %f174, %f175;
	cvt.rni.f32.f32 	%f177, %f176;
	sub.f32 	%f178, %f176, %f177;
	neg.f32 	%f179, %f176;
	fma.rn.f32 	%f180, %f174, 0f3ED55555, %f179;
	neg.f32 	%f181, %f166;
	add.rn.f32 	%f182, %f174, %f181;
	neg.f32 	%f183, %f182;
	add.rn.f32 	%f184, %f173, %f183;
	fma.rn.f32 	%f185, %f184, 0f3ED55555, %f180;
	add.f32 	%f186, %f178, %f185;
	setp.gt.f32 	%p33, %f177, 0f00000000;
	selp.b32 	%r45, 0, -2097152000, %p33;
	setp.geu.f32 	%p34, %f3, 0f00000000;
	setp.lt.f32 	%p35, %f176, 0f00000000;
	selp.f32 	%f187, 0f00000000, 0f7F800000, %p35;
	abs.f32 	%f188, %f176;
	setp.gt.f32 	%p36, %f188, 0f43180000;
	cvt.rzi.s32.f32 	%r46, %f177;
	shl.b32 	%r47, %r46, 23;
	sub.s32 	%r48, %r47, %r45;
	mov.b32 	%f189, %r48;
	add.s32 	%r49, %r45, 2130706432;
	mov.b32 	%f190, %r49;
	fma.rn.f32 	%f191, %f186, 0f391FCB8E, 0f3AAF85ED;
	fma.rn.f32 	%f192, %f191, %f186, 0f3C1D9856;
	fma.rn.f32 	%f193, %f192, %f186, 0f3D6357BB;
	fma.rn.f32 	%f194, %f193, %f186, 0f3E75FDEC;
	fma.rn.f32 	%f195, %f194, %f186, 0f3F317218;
	fma.rn.f32 	%f196, %f195, %f186, 0f3F800000;
	mul.f32 	%f197, %f196, %f190;
	mul.f32 	%f198, %f197, %f189;
	selp.f32 	%f214, %f187, %f198, %p36;
	@%p34 bra 	$L__BB0_30;
	mov.f32 	%f214, 0f7FFFFFFF;
$L__BB0_30:
	cvt.f64.f32 	%fd33, %f214;
	fma.rn.f64 	%fd36, %fd33, 0d3FF0E147AE147AE1, 0dBFAC28F5C28F5C29;
$L__BB0_31:
	cvt.rn.f32.f64 	%f202, %fd36;
	setp.gt.f32 	%p37, %f9, 0f3F800000;
	mul.f32 	%f203, %f9, 0f437F0000;
	cvt.rni.f32.f32 	%f204, %f203;
	selp.f32 	%f205, 0f437F0000, %f204, %p37;
	setp.gt.f32 	%p38, %f15, 0f3F800000;
	mul.f32 	%f206, %f15, 0f437F0000;
	cvt.rni.f32.f32 	%f207, %f206;
	selp.f32 	%f208, 0f437F0000, %f207, %p38;
	setp.gt.f32 	%p39, %f202, 0f3F800000;
	mul.f32 	%f209, %f202, 0f437F0000;
	cvt.rni.f32.f32 	%f210, %f209;
	selp.f32 	%f211, 0f437F0000, %f210, %p39;
	cvt.rzi.u32.f32 	%r52, %f211;
	shl.b32 	%r53, %r52, 16;
	and.b32  	%r54, %r53, 16711680;
	cvt.rzi.u32.f32 	%r55, %f208;
	shl.b32 	%r56, %r55, 8;
	and.b32  	%r57, %r56, 65280;
	cvt.rzi.u32.f32 	%r58, %f205;
	and.b32  	%r59, %r58, 255;
	or.b32  	%r60, %r57, %r59;
	or.b32  	%r61, %r60, %r54;
	shr.s32 	%r62, %r1, 2;
	add.s32 	%r63, %r3, %r62;
	cvta.to.global.u64 	%rd6, %rd1;
	mul.wide.s32 	%rd7, %r63, 4;
	add.s64 	%rd8, %rd6, %rd7;
	st.global.u32 	[%rd8], %r61;
$L__BB0_32:
	ret;

}


// ===== COMPILED SASS (sm_100) =====

	.target	sm_100

	.elftype	@"ET_EXEC"


//--------------------- .note.nv.tkinfo           --------------------------
	.section	.note.nv.tkinfo,"",@"SHT_NOTE"
	.sectionflags	@"SHF_NOTE_NV_TKINFO"
	.tkinfo
        /*0018*/ 	.word	0x00000002
        /*0030*/ 	.string	""
        /*0030*/ 	.string	"ptxas"
        /*0030*/ 	.string	"Cuda compilation tools, release 13.0, V13.0.88"
        /*0030*/ 	.string	"Build cuda_13.0.r13.0/compiler.36424714_0"
        /*0030*/ 	.string	"-arch sm_100 -m 64 "



//--------------------- .note.nv.cuinfo           --------------------------
	.section	.note.nv.cuinfo,"",@"SHT_NOTE"
	.sectionflags	@"SHF_NOTE_NV_CUINFO"
        /*0018*/ 	.short	0x0002
        /*001a*/ 	.short	0x0064
        /*001c*/ 	.short	0x0082
	.zero		2


//--------------------- .nv.info                  --------------------------
	.section	.nv.info,"",@"SHT_CUDA_INFO"
	.align	4


	//----- nvinfo : EIATTR_REGCOUNT
	.align		4
        /*0000*/ 	.byte	0x04, 0x2f
        /*0002*/ 	.short	(.L_1 - .L_0)
	.align		4
.L_0:
        /*0004*/ 	.word	index@(_Z14tonemap_kernelPjPKfiif)
        /*0008*/ 	.word	0x0000001c


	//----- nvinfo : EIATTR_FRAME_SIZE
	.align		4
.L_1:
        /*000c*/ 	.byte	0x04, 0x11
        /*000e*/ 	.short	(.L_3 - .L_2)
	.align		4
.L_2:
        /*0010*/ 	.word	index@($__internal_0_$__cuda_sm20_div_rn_f64_full)
        /*0014*/ 	.word	0x00000000


	//----- nvinfo : EIATTR_FRAME_SIZE
	.align		4
.L_3:
        /*0018*/ 	.byte	0x04, 0x11
        /*001a*/ 	.short	(.L_5 - .L_4)
	.align		4
.L_4:
        /*001c*/ 	.word	index@(_Z14tonemap_kernelPjPKfiif)
        /*0020*/ 	.word	0x00000000


	//----- nvinfo : EIATTR_MIN_STACK_SIZE
	.align		4
.L_5:
        /*0024*/ 	.byte	0x04, 0x12
        /*0026*/ 	.short	(.L_7 - .L_6)
	.align		4
.L_6:
        /*0028*/ 	.word	index@(_Z14tonemap_kernelPjPKfiif)
        /*002c*/ 	.word	0x00000000
.L_7:


//--------------------- .nv.compat                --------------------------
	.section	.nv.compat,"",@"SHT_CUDA_COMPAT_INFO"
	.align	4
        /*0000*/ 	.byte	0x02, 0x09, 0x00, 0x00, 0x02, 0x02, 0x01, 0x00, 0x02, 0x05, 0x05, 0x00, 0x03, 0x07, 0x01, 0x01
        /*0010*/ 	.byte	0x02, 0x03, 0x00, 0x00, 0x02, 0x06, 0x01, 0x00, 0x04, 0x0b, 0x08, 0x00, 0x01, 0x00, 0x00, 0x00
        /*0020*/ 	.byte	0x00, 0x00, 0x00, 0x00


//--------------------- .nv.info._Z14tonemap_kernelPjPKfiif --------------------------
	.section	.nv.info._Z14tonemap_kernelPjPKfiif,"",@"SHT_CUDA_INFO"
	.sectionflags	@""
	.align	4


	//----- nvinfo : EIATTR_CUDA_API_VERSION
	.align		4
        /*0000*/ 	.byte	0x04, 0x37
        /*0002*/ 	.short	(.L_9 - .L_8)
.L_8:
        /*0004*/ 	.word	0x00000082


	//----- nvinfo : EIATTR_KPARAM_INFO
	.align		4
.L_9:
        /*0008*/ 	.byte	0x04, 0x17
        /*000a*/ 	.short	(.L_11 - .L_10)
.L_10:
        /*000c*/ 	.word	0x00000000
        /*0010*/ 	.short	0x0004
        /*0012*/ 	.short	0x0018
        /*0014*/ 	.byte	0x00, 0xf0, 0x11, 0x00


	//----- nvinfo : EIATTR_KPARAM_INFO
	.align		4
.L_11:
        /*0018*/ 	.byte	0x04, 0x17
        /*001a*/ 	.short	(.L_13 - .L_12)
.L_12:
        /*001c*/ 	.word	0x00000000
        /*0020*/ 	.short	0x0003
        /*0022*/ 	.short	0x0014
        /*0024*/ 	.byte	0x00, 0xf0, 0x11, 0x00


	//----- nvinfo : EIATTR_KPARAM_INFO
	.align		4
.L_13:
        /*0028*/ 	.byte	0x04, 0x17
        /*002a*/ 	.short	(.L_15 - .L_14)
.L_14:
        /*002c*/ 	.word	0x00000000
        /*0030*/ 	.short	0x0002
        /*0032*/ 	.short	0x0010
        /*0034*/ 	.byte	0x00, 0xf0, 0x11, 0x00


	//----- nvinfo : EIATTR_KPARAM_INFO
	.align		4
.L_15:
        /*0038*/ 	.byte	0x04, 0x17
        /*003a*/ 	.short	(.L_17 - .L_16)
.L_16:
        /*003c*/ 	.word	0x00000000
        /*0040*/ 	.short	0x0001
        /*0042*/ 	.short	0x0008
        /*0044*/ 	.byte	0x00, 0xf5, 0x21, 0x00


	//----- nvinfo : EIATTR_KPARAM_INFO
	.align		4
.L_17:
        /*0048*/ 	.byte	0x04, 0x17
        /*004a*/ 	.short	(.L_19 - .L_18)
.L_18:
        /*004c*/ 	.word	0x00000000
        /*0050*/ 	.short	0x0000
        /*0052*/ 	.short	0x0000
        /*0054*/ 	.byte	0x00, 0xf5, 0x21, 0x00


	//----- nvinfo : EIATTR_SPARSE_MMA_MASK
	.align		4
.L_19:
        /*0058*/ 	.byte	0x03, 0x50
        /*005a*/ 	.short	0x0000


	//----- nvinfo : EIATTR_MAXREG_COUNT
	.align		4
        /*005c*/ 	.byte	0x03, 0x1b
        /*005e*/ 	.short	0x00ff


	//----- nvinfo : EIATTR_MERCURY_ISA_VERSION
	.align		4
        /*0060*/ 	.byte	0x03, 0x5f
        /*0062*/ 	.short	0x0101


	//----- nvinfo : EIATTR_VRC_CTA_INIT_COUNT
	.align		4
        /*0064*/ 	.byte	0x02, 0x4a
	.zero		1
	.zero		1


	//----- nvinfo : EIATTR_EXIT_INSTR_OFFSETS
	.align		4
        /*0068*/ 	.byte	0x04, 0x1c
        /*006a*/ 	.short	(.L_21 - .L_20)


	//   ....[0]....
.L_20:
        /*006c*/ 	.word	0x000000e0


	//   ....[1]....
        /*0070*/ 	.word	0x00001b10


	//----- nvinfo : EIATTR_CRS_STACK_SIZE
	.align		4
.L_21:
        /*0074*/ 	.byte	0x04, 0x1e
        /*0076*/ 	.short	(.L_23 - .L_22)
.L_22:
        /*0078*/ 	.word	0x00000000


	//----- nvinfo : EIATTR_CBANK_PARAM_SIZE
	.align		4
.L_23:
        /*007c*/ 	.byte	0x03, 0x19
        /*007e*/ 	.short	0x001c


	//----- nvinfo : EIATTR_PARAM_CBANK
	.align		4
        /*0080*/ 	.byte	0x04, 0x0a
        /*0082*/ 	.short	(.L_25 - .L_24)
	.align		4
.L_24:
        /*0084*/ 	.word	index@(.nv.constant0._Z14tonemap_kernelPjPKfiif)
        /*0088*/ 	.short	0x0380
        /*008a*/ 	.short	0x001c


	//----- nvinfo : EIATTR_SW_WAR
	.align		4
.L_25:
        /*008c*/ 	.byte	0x04, 0x36
        /*008e*/ 	.short	(.L_27 - .L_26)
.L_26:
        /*0090*/ 	.word	0x00000008
.L_27:


//--------------------- .nv.callgraph             --------------------------
	.section	.nv.callgraph,"",@"SHT_CUDA_CALLGRAPH"
	.align	4
	.sectionentsize	8
	.align		4
        /*0000*/ 	.word	0x00000000
	.align		4
        /*0004*/ 	.word	0xffffffff
	.align		4
        /*0008*/ 	.word	0x00000000
	.align		4
        /*000c*/ 	.word	0xfffffffe
	.align		4
        /*0010*/ 	.word	0x00000000
	.align		4
        /*0014*/ 	.word	0xfffffffd
	.align		4
        /*0018*/ 	.word	0x00000000
	.align		4
        /*001c*/ 	.word	0xfffffffc


//--------------------- .text._Z14tonemap_kernelPjPKfiif --------------------------
	.section	.text._Z14tonemap_kernelPjPKfiif,"ax",@progbits
	.align	128
        .global         _Z14tonemap_kernelPjPKfiif
        .type           _Z14tonemap_kernelPjPKfiif,@function
        .size           _Z14tonemap_kernelPjPKfiif,(.L_x_24 - _Z14tonemap_kernelPjPKfiif)
        .other          _Z14tonemap_kernelPjPKfiif,@"STO_CUDA_ENTRY STV_DEFAULT"
_Z14tonemap_kernelPjPKfiif:
.text._Z14tonemap_kernelPjPKfiif:
[----:B------:R-:W-:Y:S01]  /*0000*/  LDC R1, c[0x0][0x37c] ;  /* 0x0000df00ff017b82 */ /* 0x000fe20000000800 */
[----:B------:R-:W0:Y:S07]  /*0010*/  S2R R0, SR_TID.X ;  /* 0x0000000000007919 */ /* 0x000e2e0000002100 */
[----:B------:R-:W0:Y:S01]  /*0020*/  S2UR UR4, SR_CTAID.X ;  /* 0x00000000000479c3 */ /* 0x000e220000002500 */
[----:B------:R-:W1:Y:S01]  /*0030*/  LDCU.64 UR6, c[0x0][0x390] ;  /* 0x00007200ff0677ac */ /* 0x000e620008000a00 */
[----:B------:R-:W2:Y:S06]  /*0040*/  S2R R3, SR_TID.Y ;  /* 0x0000000000037919 */ /* 0x000eac0000002200 */
[----:B------:R-:W0:Y:S08]  /*0050*/  LDC R17, c[0x0][0x360] ;  /* 0x0000d800ff117b82 */ /* 0x000e300000000800 */
[----:B------:R-:W2:Y:S08]  /*0060*/  S2UR UR5, SR_CTAID.Y ;  /* 0x00000000000579c3 */ /* 0x000eb00000002600 */
[----:B------:R-:W2:Y:S01]  /*0070*/  LDC R18, c[0x0][0x364] ;  /* 0x0000d900ff127b82 */ /* 0x000ea20000000800 */
[----:B0-----:R-:W-:Y:S01]  /*0080*/  IMAD R17, R17, UR4, R0 ;  /* 0x0000000411117c24 */ /* 0x001fe2000f8e0200 */
[----:B-1----:R-:W-:-:S04]  /*0090*/  ULEA UR4, UR6, 0xfffffffc, 0x2 ;  /* 0xfffffffc06047891 */ /* 0x002fc8000f8e10ff */
[----:B------:R-:W-:-:S04]  /*00a0*/  SHF.L.U32 R17, R17, 0x2, RZ ;  /* 0x0000000211117819 */ /* 0x000fc800000006ff */
[----:B------:R-:W-:Y:S01]  /*00b0*/  ISETP.GT.AND P0, PT, R17, UR4, PT ;  /* 0x0000000411007c0c */ /* 0x000fe2000bf04270 */
[----:B--2---:R-:W-:-:S05]  /*00c0*/  IMAD R18, R18, UR5, R3 ;  /* 0x0000000512127c24 */ /* 0x004fca000f8e0203 */
[----:B------:R-:W-:-:S13]  /*00d0*/  ISETP.GE.OR P0, PT, R18, UR7, P0 ;  /* 0x0000000712007c0c */ /* 0x000fda0008706670 */
[----:B------:R-:W-:Y:S05]  /*00e0*/  @P0 EXIT ;  /* 0x000000000000094d */ /* 0x000fea0003800000 */
[----:B------:R-:W0:Y:S01]  /*00f0*/  LDC.64 R2, c[0x0][0x388] ;  /* 0x0000e200ff027b82 */ /* 0x000e220000000a00 */
[----:B------:R-:W1:Y:S01]  /*0100*/  LDCU.64 UR4, c[0x0][0x358] ;  /* 0x00006b00ff0477ac */ /* 0x000e620008000a00 */
[----:B------:R-:W-:Y:S01]  /*0110*/  IMAD R18, R18, UR6, RZ ;  /* 0x0000000612127c24 */ /* 0x000fe2000f8e02ff */
[----:B------:R-:W2:Y:S03]  /*0120*/  LDCU UR6, c[0x0][0x398] ;  /* 0x00007300ff0677ac */ /* 0x000ea60008000800 */
[----:B------:R-:W-:-:S04]  /*0130*/  IMAD R5, R18, 0x4, R17 ;  /* 0x0000000412057824 */ /* 0x000fc800078e0211 */
[----:B0-----:R-:W-:-:S05]  /*0140*/  IMAD.WIDE R2, R5, 0x4, R2 ;  /* 0x0000000405027825 */ /* 0x001fca00078e0202 */
[----:B-1----:R-:W2:Y:S04]  /*0150*/  LDG.E R0, desc[UR4][R2.64] ;  /* 0x0000000402007981 */ /* 0x002ea8000c1e1900 */
[----:B------:R-:W3:Y:S04]  /*0160*/  LDG.E R20, desc[UR4][R2.64+0x4] ;  /* 0x0000040402147981 */ /* 0x000ee8000c1e1900 */
[----:B------:R-:W4:Y:S01]  /*0170*/  LDG.E R21, desc[UR4][R2.64+0x8] ;  /* 0x0000080402157981 */ /* 0x000f22000c1e1900 */
[----:B------:R-:W-:Y:S02]  /*0180*/  HFMA2 R4, -RZ, RZ, -0.00556182861328125, 0.0789794921875 ;  /* 0x9db22d0eff047431 */ /* 0x000fe400000001ff */
[----:B------:R-:W-:Y:S01]  /*0190*/  IMAD.MOV.U32 R5, RZ, RZ, 0x3fd6a7ef ;  /* 0x3fd6a7efff057424 */ /* 0x000fe200078e00ff */
[----:B------:R-:W-:Y:S01]  /*01a0*/  UMOV UR8, 0x91d14e3c ;  /* 0x91d14e3c00087882 */ /* 0x000fe20000000000 */
[----:B------:R-:W-:Y:S01]  /*01b0*/  UMOV UR9, 0x3febfe5c ;  /* 0x3febfe5c00097882 */ /* 0x000fe20000000000 */
[----:B------:R-:W-:Y:S01]  /*01c0*/  MOV R8, 0x1 ;  /* 0x0000000100087802 */ /* 0x000fe20000000f00 */
[----:B------:R-:W-:Y:S01]  /*01d0*/  BSSY.RECONVERGENT B0, `(.L_x_0) ;  /* 0x0000022000007945 */ /* 0x000fe20003800200 */
[----:B--2---:R-:W-:-:S04]  /*01e0*/  FMUL R0, R0, UR6 ;  /* 0x0000000600007c20 */ /* 0x004fc80008400000 */
[----:B------:R-:W0:Y:S01]  /*01f0*/  F2F.F64.F32 R6, R0 ;  /* 0x0000000000067310 */ /* 0x000e220000201800 */
[----:B---3--:R-:W-:Y:S01]  /*0200*/  FMUL R20, R20, UR6 ;  /* 0x0000000614147c20 */ /* 0x008fe20008400000 */
[----:B----4-:R-:W-:Y:S01]  /*0210*/  FMUL R21, R21, UR6 ;  /* 0x0000000615157c20 */ /* 0x010fe20008400000 */
[----:B0-----:R-:W-:Y:S01]  /*0220*/  DFMA R4, R6, UR8, R4 ;  /* 0x0000000806047c2b */ /* 0x001fe20008000004 */
[----:B------:R-:W-:Y:S01]  /*0230*/  UMOV UR8, 0x1eb851ec ;  /* 0x1eb851ec00087882 */ /* 0x000fe20000000000 */
[----:B------:R-:W-:-:S06]  /*0240*/  UMOV UR9, 0x3fc1eb85 ;  /* 0x3fc1eb8500097882 */ /* 0x000fcc0000000000 */
[----:B------:R-:W-:Y:S01]  /*0250*/  DFMA R4, R6, R4, UR8 ;  /* 0x0000000806047e2b */ /* 0x000fe20008000004 */
[----:B------:R-:W-:Y:S01]  /*0260*/  UMOV UR8, 0x8c154c98 ;  /* 0x8c154c9800087882 */ /* 0x000fe20000000000 */
[----:B------:R-:W-:-:S04]  /*0270*/  UMOV UR9, 0x3fecea4a ;  /* 0x3fecea4a00097882 */ /* 0x000fc80000000000 */
[----:B------:R-:W0:Y:S02]  /*0280*/  MUFU.RCP64H R9, R5 ;  /* 0x0000000500097308 */ /* 0x000e240000001800 */
[----:B0-----:R-:W-:-:S08]  /*0290*/  DFMA R2, -R4, R8, 1 ;  /* 0x3ff000000402742b */ /* 0x001fd00000000108 */
[----:B------:R-:W-:-:S08]  /*02a0*/  DFMA R2, R2, R2, R2 ;  /* 0x000000020202722b */ /* 0x000fd00000000002 */
[----:B------:R-:W-:Y:S01]  /*02b0*/  DFMA R8, R8, R2, R8 ;  /* 0x000000020808722b */ /* 0x000fe20000000008 */
[----:B------:R-:W-:Y:S01]  /*02c0*/  IMAD.MOV.U32 R2, RZ, RZ, -0x72b020c5 ;  /* 0x8d4fdf3bff027424 */ /* 0x000fe200078e00ff */
[----:B------:R-:W-:-:S06]  /*02d0*/  MOV R3, 0x3f926e97 ;  /* 0x3f926e9700037802 */ /* 0x000fcc0000000f00 */
[----:B------:R-:W-:Y:S02]  /*02e0*/  DFMA R10, -R4, R8, 1 ;  /* 0x3ff00000040a742b */ /* 0x000fe40000000108 */
[----:B------:R-:W-:-:S06]  /*02f0*/  DFMA R2, R6, UR8, R2 ;  /* 0x0000000806027c2b */ /* 0x000fcc0008000002 */
[----:B------:R-:W-:Y:S02]  /*0300*/  DFMA R10, R8, R10, R8 ;  /* 0x0000000a080a722b */ /* 0x000fe40000000008 */
[----:B------:R-:W-:-:S08]  /*0310*/  DMUL R6, R6, R2 ;  /* 0x0000000206067228 */ /* 0x000fd00000000000 */
[----:B------:R-:W-:Y:S02]  /*0320*/  DMUL R2, R6, R10 ;  /* 0x0000000a06027228 */ /* 0x000fe40000000000 */
[----:B------:R-:W-:-:S06]  /*0330*/  FSETP.GEU.AND P1, PT, |R7|, 6.5827683646048100446e-37, PT ;  /* 0x036000000700780b */ /* 0x000fcc0003f2e200 */
[----:B------:R-:W-:-:S08]  /*0340*/  DFMA R8, -R4, R2, R6 ;  /* 0x000000020408722b */ /* 0x000fd00000000106 */
[----:B------:R-:W-:-:S10]  /*0350*/  DFMA R2, R10, R8, R2 ;  /* 0x000000080a02722b */ /* 0x000fd40000000002 */
[----:B------:R-:W-:-:S05]  /*0360*/  FFMA R0, RZ, R5, R3 ;  /* 0x00000005ff007223 */ /* 0x000fca0000000003 */
[----:B------:R-:W-:-:S13]  /*0370*/  FSETP.GT.AND P0, PT, |R0|, 1.469367938527859385e-39, PT ;  /* 0x001000000000780b */ /* 0x000fda0003f04200 */
[----:B------:R-:W-:Y:S05]  /*0380*/  @P0 BRA P1, `(.L_x_1) ;  /* 0x0000000000180947 */ /* 0x000fea0000800000 */
[----:B------:R-:W-:Y:S01]  /*0390*/  IMAD.MOV.U32 R2, RZ, RZ, R6 ;  /* 0x000000ffff027224 */ /* 0x000fe200078e0006 */
[----:B------:R-:W-:Y:S02]  /*03a0*/  MOV R3, R7 ;  /* 0x0000000700037202 */ /* 0x000fe40000000f00 */
[----:B------:R-:W-:-:S07]  /*03b0*/  MOV R16, 0x3d0 ;  /* 0x000003d000107802 */ /* 0x000fce0000000f00 */
[----:B------:R-:W-:Y:S05]  /*03c0*/  CALL.REL.NOINC `($__internal_0_$__cuda_sm20_div_rn_f64_full) ;  /* 0x0000001400d47944 */ /* 0x000fea0003c00000 */
[----:B------:R-:W-:Y:S01]  /*03d0*/  MOV R2, R4 ;  /* 0x0000000400027202 */ /* 0x000fe20000000f00 */
[----:B------:R-:W-:-:S07]  /*03e0*/  IMAD.MOV.U32 R3, RZ, RZ, R5 ;  /* 0x000000ffff037224 */ /* 0x000fce00078e0005 */
.L_x_1:
[----:B------:R-:W-:Y:S05]  /*03f0*/  BSYNC.RECONVERGENT B0 ;  /* 0x0000000000007941 */ /* 0x000fea0003800200 */
.L_x_0:
[----:B------:R-:W0:Y:S01]  /*0400*/  F2F.F64.F32 R4, R20 ;  /* 0x0000001400047310 */ /* 0x000e220000201800 */
[----:B------:R-:W-:Y:S01]  /*0410*/  HFMA2 R6, -RZ, RZ, -0.000710010528564453125, 24.9375 ;  /* 0x91d14e3cff067431 */ /* 0x000fe200000001ff */
[----:B------:R-:W-:Y:S01]  /*0420*/  MOV R7, 0x3febfe5c ;  /* 0x3febfe5c00077802 */ /* 0x000fe20000000f00 */
[----:B------:R-:W-:Y:S01]  /*0430*/  UMOV UR6, 0x9db22d0e ;  /* 0x9db22d0e00067882 */ /* 0x000fe20000000000 */
[----:B------:R-:W-:Y:S01]  /*0440*/  UMOV UR7, 0x3fd6a7ef ;  /* 0x3fd6a7ef00077882 */ /* 0x000fe20000000000 */
[----:B------:R-:W-:Y:S01]  /*0450*/  IMAD.MOV.U32 R8, RZ, RZ, 0x1 ;  /* 0x00000001ff087424 */ /* 0x000fe200078e00ff */
[----:B------:R-:W-:Y:S02]  /*0460*/  BSSY.RECONVERGENT B0, `(.L_x_2) ;  /* 0x000001f000007945 */ /* 0x000fe40003800200 */
[----:B------:R1:W2:Y:S01]  /*0470*/  F2F.F32.F64 R20, R2 ;  /* 0x0000000200147310 */ /* 0x0002a20000301000 */
[----:B0-----:R-:W-:Y:S01]  /*0480*/  DFMA R6, R4, R6, UR6 ;  /* 0x0000000604067e2b */ /* 0x001fe20008000006 */
        /* <DEDUP_REMOVED lines=9> */
[----:B------:R-:W-:Y:S01]  /*0520*/  HFMA2 R9, -RZ, RZ, 1.98046875, -3220 ;  /* 0x3fecea4aff097431 */ /* 0x000fe200000001ff */
[----:B------:R-:W-:-:S06]  /*0530*/  MOV R8, 0x8c154c98 ;  /* 0x8c154c9800087802 */ /* 0x000fcc0000000f00 */
[----:B------:R-:W-:Y:S02]  /*0540*/  DFMA R12, -R6, R10, 1 ;  /* 0x3ff00000060c742b */ /* 0x000fe4000000010a */
[----:B------:R-:W-:-:S06]  /*0550*/  DFMA R8, R4, R8, UR6 ;  /* 0x0000000604087e2b */ /* 0x000fcc0008000008 */
        /* <DEDUP_REMOVED lines=8> */
[----:B-12---:R-:W-:Y:S05]  /*05e0*/  @P0 BRA P1, `(.L_x_3) ;  /* 0x0000000000180947 */ /* 0x006fea0000800000 */
[----:B------:R-:W-:Y:S01]  /*05f0*/  IMAD.MOV.U32 R2, RZ, RZ, R8 ;  /* 0x000000ffff027224 */ /* 0x000fe200078e0008 */
[----:B------:R-:W-:Y:S01]  /*0600*/  MOV R3, R9 ;  /* 0x0000000900037202 */ /* 0x000fe20000000f00 */
[----:B------:R-:W-:Y:S01]  /*0610*/  IMAD.MOV.U32 R5, RZ, RZ, R7 ;  /* 0x000000ffff057224 */ /* 0x000fe200078e0007 */
[----:B------:R-:W-:Y:S02]  /*0620*/  MOV R4, R6 ;  /* 0x0000000600047202 */ /* 0x000fe40000000f00 */
[----:B------:R-:W-:-:S07]  /*0630*/  MOV R16, 0x650 ;  /* 0x0000065000107802 */ /* 0x000fce0000000f00 */
[----:B------:R-:W-:Y:S05]  /*0640*/  CALL.REL.NOINC `($__internal_0_$__cuda_sm20_div_rn_f64_full) ;  /* 0x0000001400347944 */ /* 0x000fea0003c00000 */
.L_x_3:
[----:B------:R-:W-:Y:S05]  /*0650*/  BSYNC.RECONVERGENT B0 ;  /* 0x0000000000007941 */ /* 0x000fea0003800200 */
.L_x_2:
[----:B------:R-:W0:Y:S01]  /*0660*/  F2F.F64.F32 R2, R21 ;  /* 0x0000001500027310 */ /* 0x000e220000201800 */
[----:B------:R-:W-:Y:S01]  /*0670*/  HFMA2 R7, -RZ, RZ, 1.958984375, -0.0309906005859375 ;  /* 0x3fd6a7efff077431 */ /* 0x000fe200000001ff */
[----:B------:R-:W-:Y:S01]  /*0680*/  MOV R6, 0x9db22d0e ;  /* 0x9db22d0e00067802 */ /* 0x000fe20000000f00 */
[----:B------:R-:W-:Y:S01]  /*0690*/  UMOV UR6, 0x91d14e3c ;  /* 0x91d14e3c00067882 */ /* 0x000fe20000000000 */
[----:B------:R-:W-:Y:S01]  /*06a0*/  UMOV UR7, 0x3febfe5c ;  /* 0x3febfe5c00077882 */ /* 0x000fe20000000000 */
[----:B------:R-:W-:Y:S01]  /*06b0*/  IMAD.MOV.U32 R8, RZ, RZ, 0x1 ;  /* 0x00000001ff087424 */ /* 0x000fe200078e00ff */
[----:B------:R-:W-:Y:S02]  /*06c0*/  BSSY.RECONVERGENT B0, `(.L_x_4) ;  /* 0x0000021000007945 */ /* 0x000fe40003800200 */
[----:B------:R1:W2:Y:S01]  /*06d0*/  F2F.F32.F64 R21, R4 ;  /* 0x0000000400157310 */ /* 0x0002a20000301000 */
        /* <DEDUP_REMOVED lines=10> */
[----:B------:R-:W-:Y:S01]  /*0780*/  HFMA2 R9, -RZ, RZ, 1.892578125, 6748 ;  /* 0x3f926e97ff097431 */ /* 0x000fe200000001ff */
        /* <DEDUP_REMOVED lines=18> */
[----:B------:R-:W-:Y:S02]  /*08b0*/  MOV R2, R4 ;  /* 0x0000000400027202 */ /* 0x000fe40000000f00 */
[----:B------:R-:W-:-:S07]  /*08c0*/  MOV R3, R5 ;  /* 0x0000000500037202 */ /* 0x000fce0000000f00 */
.L_x_5:
[----:B------:R-:W-:Y:S05]  /*08d0*/  BSYNC.RECONVERGENT B0 ;  /* 0x0000000000007941 */ /* 0x000fea0003800200 */
.L_x_4:
[----:B------:R-:W0:Y:S01]  /*08e0*/  F2F.F64.F32 R6, R20 ;  /* 0x0000001400067310 */ /* 0x000e220000201800 */
[----:B------:R-:W-:Y:S01]  /*08f0*/  UMOV UR6, 0x7387b719 ;  /* 0x7387b71900067882 */ /* 0x000fe20000000000 */
[----:B------:R-:W-:Y:S01]  /*0900*/  UMOV UR7, 0x3f69a5c3 ;  /* 0x3f69a5c300077882 */ /* 0x000fe20000000000 */
[----:B------:R-:W-:Y:S05]  /*0910*/  BSSY.RECONVERGENT B0, `(.L_x_6) ;  /* 0x0000056000007945 */ /* 0x000fea0003800200 */
[----:B------:R1:W2:Y:S01]  /*0920*/  F2F.F32.F64 R2, R2 ;  /* 0x0000000200027310 */ /* 0x0002a20000301000 */
[----:B0-----:R-:W-:-:S14]  /*0930*/  DSETP.GTU.AND P0, PT, R6, UR6, PT ;  /* 0x0000000606007e2a */ /* 0x001fdc000bf0c000 */
[----:B------:R-:W-:Y:S01]  /*0940*/  @!P0 IMAD.MOV.U32 R4, RZ, RZ, 0x3d70a3d7 ;  /* 0x3d70a3d7ff048424 */ /* 0x000fe200078e00ff */
[----:B------:R-:W-:-:S06]  /*0950*/  @!P0 MOV R5, 0x4029d70a ;  /* 0x4029d70a00058802 */ /* 0x000fcc0000000f00 */
[----:B------:R-:W-:Y:S01]  /*0960*/  @!P0 DMUL R4, R6, R4 ;  /* 0x0000000406048228 */ /* 0x000fe20000000000 */
[----:B-12---:R-:W-:Y:S10]  /*0970*/  @!P0 BRA `(.L_x_7) ;  /* 0x00000004003c8947 */ /* 0x006ff40003800000 */
[----:B------:R-:W-:Y:S01]  /*0980*/  FSETP.NEU.AND P0, PT, R20, 1, PT ;  /* 0x3f8000001400780b */ /* 0x000fe20003f0d000 */
[----:B------:R-:W-:Y:S01]  /*0990*/  BSSY.RECONVERGENT B1, `(.L_x_8) ;  /* 0x0000047000017945 */ /* 0x000fe20003800200 */
[----:B------:R-:W-:-:S11]  /*09a0*/  MOV R0, 0x3f800000 ;  /* 0x3f80000000007802 */ /* 0x000fd60000000f00 */
[----:B------:R-:W-:Y:S05]  /*09b0*/  @!P0 BRA `(.L_x_9) ;  /* 0x0000000400108947 */ /* 0x000fea0003800000 */
[----:B------:R-:W-:-:S13]  /*09c0*/  FSETP.NAN.AND P0, PT, |R20|, |R20|, PT ;  /* 0x400000141400720b */ /* 0x000fda0003f08200 */
[----:B------:R-:W-:Y:S01]  /*09d0*/  @P0 FADD R0, R20, 0.4166666567325592041 ;  /* 0x3ed5555514000421 */ /* 0x000fe20000000000 */
[----:B------:R-:W-:Y:S06]  /*09e0*/  @P0 BRA `(.L_x_9) ;  /* 0x0000000400040947 */ /* 0x000fec0003800000 */
[----:B------:R-:W-:-:S04]  /*09f0*/  FSETP.NEU.AND P0, PT, |R20|, +INF , PT ;  /* 0x7f8000001400780b */ /* 0x000fc80003f0d200 */
[----:B------:R-:W-:-:S13]  /*0a00*/  FSETP.NEU.AND P0, PT, R20, RZ, P0 ;  /* 0x000000ff1400720b */ /* 0x000fda000070d000 */
[----:B------:R-:W-:-:S05]  /*0a10*/  @!P0 FADD R0, R20, R20 ;  /* 0x0000001414008221 */ /* 0x000fca0000000000 */
[----:B------:R-:W-:Y:S01]  /*0a20*/  @!P0 LOP3.LUT R0, R0, 0x7fffffff, RZ, 0xc0, !PT ;  /* 0x7fffffff00008812 */ /* 0x000fe200078ec0ff */
[----:B------:R-:W-:Y:S06]  /*0a30*/  @!P0 BRA `(.L_x_9) ;  /* 0x0000000000f08947 */ /* 0x000fec0003800000 */
[C---:B------:R-:W-:Y:S01]  /*0a40*/  FMUL R3, |R20|.reuse, 16777216 ;  /* 0x4b80000014037820 */ /* 0x040fe20000400200 */
[C---:B------:R-:W-:Y:S02]  /*0a50*/  FSETP.GEU.AND P0, PT, |R20|.reuse, 1.175494350822287508e-38, PT ;  /* 0x008000001400780b */ /* 0x040fe40003f0e200 */
[----:B------:R-:W-:Y:S02]  /*0a60*/  MOV R10, 0x3a2c32e4 ;  /* 0x3a2c32e4000a7802 */ /* 0x000fe40000000f00 */
[----:B------:R-:W-:Y:S02]  /*0a70*/  FSEL R3, R3, |R20|, !P0 ;  /* 0x4000001403037208 */ /* 0x000fe40004000000 */
[----:B------:R-:W-:-:S03]  /*0a80*/  FSETP.GEU.AND P2, PT, R20, RZ, PT ;  /* 0x000000ff1400720b */ /* 0x000fc60003f4e000 */
[----:B------:R-:W-:-:S05]  /*0a90*/  VIADD R0, R3, 0xc0cafb0d ;  /* 0xc0cafb0d03007836 */ /* 0x000fca0000000000 */
[----:B------:R-:W-:-:S04]  /*0aa0*/  LOP3.LUT R0, R0, 0xff800000, RZ, 0xc0, !PT ;  /* 0xff80000000007812 */ /* 0x000fc800078ec0ff */
[-C--:B------:R-:W-:Y:S02]  /*0ab0*/  IADD3 R3, PT, PT, R3, -R0.reuse, RZ ;  /* 0x8000000003037210 */ /* 0x080fe40007ffe0ff */
[----:B------:R-:W-:-:S03]  /*0ac0*/  I2FP.F32.S32 R0, R0 ;  /* 0x0000000000007245 */ /* 0x000fc60000201400 */
[C---:B------:R-:W-:Y:S01]  /*0ad0*/  FADD R5, R3.reuse, 1 ;  /* 0x3f80000003057421 */ /* 0x040fe20000000000 */
[----:B------:R-:W-:Y:S01]  /*0ae0*/  FADD R4, R3, -1 ;  /* 0xbf80000003047421 */ /* 0x000fe20000000000 */
[----:B------:R-:W-:-:S03]  /*0af0*/  FSEL R3, RZ, -24, P0 ;  /* 0xc1c00000ff037808 */ /* 0x000fc60000000000 */
[----:B------:R-:W-:Y:S01]  /*0b00*/  FADD R6, R4, R4 ;  /* 0x0000000404067221 */ /* 0x000fe20000000000 */
[----:B------:R-:W0:Y:S01]  /*0b10*/  MUFU.RCP R5, R5 ;  /* 0x0000000500057308 */ /* 0x000e220000001000 */
[----:B------:R-:W-:Y:S02]  /*0b20*/  FFMA R3, R0, 1.1920928955078125e-07, R3 ;  /* 0x3400000000037823 */ /* 0x000fe40000000003 */
[----:B0-----:R-:W-:-:S04]  /*0b30*/  FMUL R6, R5, R6 ;  /* 0x0000000605067220 */ /* 0x001fc80000400000 */
[----:B------:R-:W-:Y:S01]  /*0b40*/  FADD R8, R4, -R6 ;  /* 0x8000000604087221 */ /* 0x000fe20000000000 */
[C---:B------:R-:W-:Y:S01]  /*0b50*/  FMUL R7, R6.reuse, R6 ;  /* 0x0000000606077220 */ /* 0x040fe20000400000 */
[----:B------:R-:W-:Y:S02]  /*0b60*/  FFMA R0, R6, 1.4426950216293334961, R3 ;  /* 0x3fb8aa3b06007823 */ /* 0x000fe40000000003 */
[----:B------:R-:W-:Y:S01]  /*0b70*/  FADD R9, R8, R8 ;  /* 0x0000000808097221 */ /* 0x000fe20000000000 */
[----:B------:R-:W-:Y:S01]  /*0b80*/  FFMA R8, R7, R10, 0.0032181653659790754318 ;  /* 0x3b52e7db07087423 */ /* 0x000fe2000000000a */
[----:B------:R-:W-:Y:S02]  /*0b90*/  FADD R3, R3, -R0 ;  /* 0x8000000003037221 */ /* 0x000fe40000000000 */
[----:B------:R-:W-:Y:S01]  /*0ba0*/  FFMA R4, R4, -R6, R9 ;  /* 0x8000000604047223 */ /* 0x000fe20000000009 */
[----:B------:R-:W-:Y:S01]  /*0bb0*/  FFMA R8, R7, R8, 0.018033718690276145935 ;  /* 0x3c93bb7307087423 */ /* 0x000fe20000000008 */
[----:B------:R-:W-:-:S02]  /*0bc0*/  FFMA R3, R6, 1.4426950216293334961, R3 ;  /* 0x3fb8aa3b06037823 */ /* 0x000fc40000000003 */
[----:B------:R-:W-:Y:S01]  /*0bd0*/  FMUL R4, R5, R4 ;  /* 0x0000000405047220 */ /* 0x000fe20000400000 */
[----:B------:R-:W-:-:S03]  /*0be0*/  FFMA R8, R7, R8, 0.12022458761930465698 ;  /* 0x3df6384f07087423 */ /* 0x000fc60000000008 */
[----:B------:R-:W-:Y:S01]  /*0bf0*/  FFMA R3, R4, 1.4426950216293334961, R3 ;  /* 0x3fb8aa3b04037823 */ /* 0x000fe20000000003 */
[----:B------:R-:W-:-:S03]  /*0c00*/  FMUL R7, R7, R8 ;  /* 0x0000000807077220 */ /* 0x000fc60000400000 */
[----:B------:R-:W-:Y:S01]  /*0c10*/  FFMA R5, R6, 1.9251366722983220825e-08, R3 ;  /* 0x32a55e3406057823 */ /* 0x000fe20000000003 */
[----:B------:R-:W-:-:S04]  /*0c20*/  FMUL R3, R7, 3 ;  /* 0x4040000007037820 */ /* 0x000fc80000400000 */
[----:B------:R-:W-:-:S04]  /*0c30*/  FFMA R4, R4, R3, R5 ;  /* 0x0000000304047223 */ /* 0x000fc80000000005 */
[----:B------:R-:W-:-:S04]  /*0c40*/  FFMA R7, R6, R7, R4 ;  /* 0x0000000706077223 */ /* 0x000fc80000000004 */
[----:B------:R-:W-:-:S04]  /*0c50*/  FADD R3, R0, R7 ;  /* 0x0000000700037221 */ /* 0x000fc80000000000 */
[----:B------:R-:W-:Y:S01]  /*0c60*/  FMUL R4, R3, 0.4166666567325592041 ;  /* 0x3ed5555503047820 */ /* 0x000fe20000400000 */
[----:B------:R-:W-:-:S03]  /*0c70*/  FADD R0, -R0, R3 ;  /* 0x0000000300007221 */ /* 0x000fc60000000100 */
[----:B------:R-:W0:Y:S01]  /*0c80*/  FRND R5, R4 ;  /* 0x0000000400057307 */ /* 0x000e220000201000 */
[----:B------:R-:W-:Y:S01]  /*0c90*/  FADD R0, R7, -R0 ;  /* 0x8000000007007221 */ /* 0x000fe20000000000 */
[----:B------:R-:W-:Y:S01]  /*0ca0*/  FFMA R3, R3, 0.4166666567325592041, -R4 ;  /* 0x3ed5555503037823 */ /* 0x000fe20000000804 */
[----:B------:R-:W-:Y:S01]  /*0cb0*/  IMAD.MOV.U32 R7, RZ, RZ, 0x391fcb8e ;  /* 0x391fcb8eff077424 */ /* 0x000fe200078e00ff */
[----:B------:R-:W-:Y:S02]  /*0cc0*/  FSETP.GT.AND P1, PT, |R4|, 152, PT ;  /* 0x431800000400780b */ /* 0x000fe40003f24200 */
[----:B------:R-:W-:Y:S02]  /*0cd0*/  FFMA R3, R0, 0.4166666567325592041, R3 ;  /* 0x3ed5555500037823 */ /* 0x000fe40000000003 */
[----:B------:R-:W1:Y:S01]  /*0ce0*/  F2I.NTZ R6, R4 ;  /* 0x0000000400067305 */ /* 0x000e620000203100 */
[----:B0-----:R-:W-:Y:S01]  /*0cf0*/  FADD R0, R4, -R5 ;  /* 0x8000000504007221 */ /* 0x001fe20000000000 */
[----:B------:R-:W-:-:S03]  /*0d00*/  FSETP.GT.AND P0, PT, R5, RZ, PT ;  /* 0x000000ff0500720b */ /* 0x000fc60003f04000 */
[----:B------:R-:W-:-:S04]  /*0d10*/  FADD R0, R0, R3 ;  /* 0x0000000300007221 */ /* 0x000fc80000000000 */
[----:B------:R-:W-:-:S04]  /*0d20*/  FFMA R3, R0, R7, 0.0013391353422775864601 ;  /* 0x3aaf85ed00037423 */ /* 0x000fc80000000007 */
[----:B------:R-:W-:-:S04]  /*0d30*/  FFMA R3, R0, R3, 0.0096188392490148544312 ;  /* 0x3c1d985600037423 */ /* 0x000fc80000000003 */
[----:B------:R-:W-:-:S04]  /*0d40*/  FFMA R3, R0, R3, 0.055503588169813156128 ;  /* 0x3d6357bb00037423 */ /* 0x000fc80000000003 */
[----:B------:R-:W-:Y:S01]  /*0d50*/  FFMA R5, R0, R3, 0.24022644758224487305 ;  /* 0x3e75fdec00057423 */ /* 0x000fe20000000003 */
[----:B------:R-:W-:Y:S02]  /*0d60*/  SEL R3, RZ, 0x83000000, P0 ;  /* 0x83000000ff037807 */ /* 0x000fe40000000000 */
[----:B------:R-:W-:Y:S01]  /*0d70*/  FSETP.GEU.AND P0, PT, R4, RZ, PT ;  /* 0x000000ff0400720b */ /* 0x000fe20003f0e000 */
[----:B------:R-:W-:Y:S01]  /*0d80*/  FFMA R7, R0, R5, 0.69314718246459960938 ;  /* 0x3f31721800077423 */ /* 0x000fe20000000005 */
[----:B------:R-:W-:Y:S02]  /*0d90*/  IADD3 R5, PT, PT, R3, 0x7f000000, RZ ;  /* 0x7f00000003057810 */ /* 0x000fe40007ffe0ff */
[----:B-1----:R-:W-:Y:S01]  /*0da0*/  LEA R6, R6, -R3, 0x17 ;  /* 0x8000000306067211 */ /* 0x002fe200078eb8ff */
[----:B------:R-:W-:Y:S01]  /*0db0*/  FFMA R8, R0, R7, 1 ;  /* 0x3f80000000087423 */ /* 0x000fe20000000007 */
[----:B------:R-:W-:-:S03]  /*0dc0*/  FSEL R0, RZ, +INF , !P0 ;  /* 0x7f800000ff007808 */ /* 0x000fc60004000000 */
[----:B------:R-:W-:-:S04]  /*0dd0*/  FMUL R5, R5, R8 ;  /* 0x0000000805057220 */ /* 0x000fc80000400000 */
[----:B------:R-:W-:Y:S01]  /*0de0*/  @!P1 FMUL R0, R6, R5 ;  /* 0x0000000506009220 */ /* 0x000fe20000400000 */
[----:B------:R-:W-:-:S07]  /*0df0*/  @!P2 IMAD.MOV.U32 R0, RZ, RZ, 0x7fffffff ;  /* 0x7fffffffff00a424 */ /* 0x000fce00078e00ff */
.L_x_9:
[----:B------:R-:W-:Y:S05]  /*0e00*/  BSYNC.RECONVERGENT B1 ;  /* 0x0000000000017941 */ /* 0x000fea0003800200 */
.L_x_8:
[----:B------:R-:W0:Y:S01]  /*0e10*/  F2F.F64.F32 R4, R0 ;  /* 0x0000000000047310 */ /* 0x000e220000201800 */
[----:B------:R-:W-:Y:S01]  /*0e20*/  HFMA2 R6, -RZ, RZ, -3.279296875, 266.25 ;  /* 0xc28f5c29ff067431 */ /* 0x000fe200000001ff */
[----:B------:R-:W-:Y:S01]  /*0e30*/  MOV R7, 0x3fac28f5 ;  /* 0x3fac28f500077802 */ /* 0x000fe20000000f00 */
[----:B------:R-:W-:Y:S01]  /*0e40*/  UMOV UR8, 0xae147ae1 ;  /* 0xae147ae100087882 */ /* 0x000fe20000000000 */
[----:B------:R-:W-:-:S04]  /*0e50*/  UMOV UR9, 0x3ff0e147 ;  /* 0x3ff0e14700097882 */ /* 0x000fc80000000000 */
[----:B0-----:R-:W-:-:S11]  /*0e60*/  DFMA R4, R4, UR8, -R6 ;  /* 0x0000000804047c2b */ /* 0x001fd60008000806 */
.L_x_7:
[----:B------:R-:W-:Y:S05]  /*0e70*/  BSYNC.RECONVERGENT B0 ;  /* 0x0000000000007941 */ /* 0x000fea0003800200 */
.L_x_6:
[----:B------:R-:W0:Y:S01]  /*0e80*/  F2F.F64.F32 R6, R21 ;  /* 0x0000001500067310 */ /* 0x000e220000201800 */
[----:B------:R-:W-:Y:S07]  /*0e90*/  BSSY.RECONVERGENT B0, `(.L_x_10) ;  /* 0x0000056000007945 */ /* 0x000fee0003800200 */
        /* <DEDUP_REMOVED lines=78> */
.L_x_13:
[----:B------:R-:W-:Y:S05]  /*1380*/  BSYNC.RECONVERGENT B1 ;  /* 0x0000000000017941 */ /* 0x000fea0003800200 */
.L_x_12:
[----:B------:R-:W0:Y:S01]  /*1390*/  F2F.F64.F32 R6, R3 ;  /* 0x0000000300067310 */ /* 0x000e220000201800 */
[----:B------:R-:W-:Y:S01]  /*13a0*/  HFMA2 R4, -RZ, RZ, -3.279296875, 266.25 ;  /* 0xc28f5c29ff047431 */ /* 0x000fe200000001ff */
[----:B------:R-:W-:Y:S01]  /*13b0*/  MOV R5, 0x3fac28f5 ;  /* 0x3fac28f500057802 */ /* 0x000fe20000000f00 */
[----:B------:R-:W-:Y:S01]  /*13c0*/  UMOV UR8, 0xae147ae1 ;  /* 0xae147ae100087882 */ /* 0x000fe20000000000 */
[----:B------:R-:W-:-:S04]  /*13d0*/  UMOV UR9, 0x3ff0e147 ;  /* 0x3ff0e14700097882 */ /* 0x000fc80000000000 */
[----:B0-----:R-:W-:-:S11]  /*13e0*/  DFMA R6, R6, UR8, -R4 ;  /* 0x0000000806067c2b */ /* 0x001fd60008000804 */
.L_x_11:
[----:B------:R-:W-:Y:S05]  /*13f0*/  BSYNC.RECONVERGENT B0 ;  /* 0x0000000000007941 */ /* 0x000fea0003800200 */
.L_x_10:
        /* <DEDUP_REMOVED lines=80> */
.L_x_17:
[----:B------:R-:W-:Y:S05]  /*1900*/  BSYNC.RECONVERGENT B1 ;  /* 0x0000000000017941 */ /* 0x000fea0003800200 */
.L_x_16:
[----:B------:R-:W0:Y:S01]  /*1910*/  F2F.F64.F32 R4, R8 ;  /* 0x0000000800047310 */ /* 0x000e220000201800 */
[----:B------:R-:W-:Y:S01]  /*1920*/  HFMA2 R6, -RZ, RZ, -3.279296875, 266.25 ;  /* 0xc28f5c29ff067431 */ /* 0x000fe200000001ff */
[----:B------:R-:W-:Y:S01]  /*1930*/  MOV R7, 0x3fac28f5 ;  /* 0x3fac28f500077802 */ /* 0x000fe20000000f00 */
[----:B------:R-:W-:Y:S01]  /*1940*/  UMOV UR6, 0xae147ae1 ;  /* 0xae147ae100067882 */ /* 0x000fe20000000000 */
[----:B------:R-:W-:-:S04]  /*1950*/  UMOV UR7, 0x3ff0e147 ;  /* 0x3ff0e14700077882 */ /* 0x000fc80000000000 */
[----:B0-----:R-:W-:-:S11]  /*1960*/  DFMA R4, R4, UR6, -R6 ;  /* 0x0000000604047c2b */ /* 0x001fd60008000806 */
.L_x_15:
[----:B------:R-:W-:Y:S05]  /*1970*/  BSYNC.RECONVERGENT B0 ;  /* 0x0000000000007941 */ /* 0x000fea0003800200 */
.L_x_14:
[----:B------:R-:W0:Y:S01]  /*1980*/  F2F.F32.F64 R4, R4 ;  /* 0x0000000400047310 */ /* 0x000e220000301000 */
[C---:B------:R-:W-:Y:S01]  /*1990*/  FMUL R2, R3.reuse, 255 ;  /* 0x437f000003027820 */ /* 0x040fe20000400000 */
[----:B------:R-:W-:Y:S01]  /*19a0*/  FMUL R6, R0, 255 ;  /* 0x437f000000067820 */ /* 0x000fe20000400000 */
[----:B------:R-:W-:Y:S02]  /*19b0*/  FSETP.GT.AND P0, PT, R3, 1, PT ;  /* 0x3f8000000300780b */ /* 0x000fe40003f04000 */
[----:B------:R-:W-:-:S03]  /*19c0*/  LEA.HI.SX32 R17, R17, R18, 0x1e ;  /* 0x0000001211117211 */ /* 0x000fc600078ff2ff */
[----:B------:R-:W1:Y:S01]  /*19d0*/  FRND R2, R2 ;  /* 0x0000000200027307 */ /* 0x000e620000201000 */
[----:B0-----:R-:W-:-:S07]  /*19e0*/  FMUL R8, R4, 255 ;  /* 0x437f000004087820 */ /* 0x001fce0000400000 */
[----:B------:R-:W0:Y:S01]  /*19f0*/  FRND R6, R6 ;  /* 0x0000000600067307 */ /* 0x000e220000201000 */
[----:B-1----:R-:W-:-:S07]  /*1a00*/  FSEL R7, R2, 255, !P0 ;  /* 0x437f000002077808 */ /* 0x002fce0004000000 */
[----:B------:R-:W1:Y:S01]  /*1a10*/  FRND R8, R8 ;  /* 0x0000000800087307 */ /* 0x000e620000201000 */
[----:B------:R-:W-:Y:S01]  /*1a20*/  FSETP.GT.AND P0, PT, R0, 1, PT ;  /* 0x3f8000000000780b */ /* 0x000fe20003f04000 */
[----:B------:R-:W2:Y:S03]  /*1a30*/  LDC.64 R2, c[0x0][0x380] ;  /* 0x0000e000ff027b82 */ /* 0x000ea60000000a00 */
[----:B0-----:R-:W-:-:S03]  /*1a40*/  FSEL R0, R6, 255, !P0 ;  /* 0x437f000006007808 */ /* 0x001fc60004000000 */
[----:B------:R-:W0:Y:S01]  /*1a50*/  F2I.U32.TRUNC.NTZ R7, R7 ;  /* 0x0000000700077305 */ /* 0x000e22000020f000 */
[----:B------:R-:W-:-:S04]  /*1a60*/  FSETP.GT.AND P0, PT, R4, 1, PT ;  /* 0x3f8000000400780b */ /* 0x000fc80003f04000 */
[----:B-1----:R-:W-:-:S03]  /*1a70*/  FSEL R4, R8, 255, !P0 ;  /* 0x437f000008047808 */ /* 0x002fc60004000000 */
[----:B------:R-:W1:Y:S01]  /*1a80*/  F2I.U32.TRUNC.NTZ R0, R0 ;  /* 0x0000000000007305 */ /* 0x000e62000020f000 */
[----:B0-----:R-:W-:-:S07]  /*1a90*/  IMAD.SHL.U32 R5, R7, 0x100, RZ ;  /* 0x0000010007057824 */ /* 0x001fce00078e00ff */
[----:B------:R-:W0:Y:S01]  /*1aa0*/  F2I.U32.TRUNC.NTZ R4, R4 ;  /* 0x0000000400047305 */ /* 0x000e22000020f000 */
[----:B--2---:R-:W-:Y:S01]  /*1ab0*/  IMAD.WIDE R2, R17, 0x4, R2 ;  /* 0x0000000411027825 */ /* 0x004fe200078e0202 */
[----:B------:R-:W-:-:S04]  /*1ac0*/  LOP3.LUT R5, R5, 0xff00, RZ, 0xc0, !PT ;  /* 0x0000ff0005057812 */ /* 0x000fc800078ec0ff */
[----:B-1----:R-:W-:Y:S02]  /*1ad0*/  LOP3.LUT R6, R5, 0xff, R0, 0xf8, !PT ;  /* 0x000000ff05067812 */ /* 0x002fe400078ef800 */
[----:B0-----:R-:W-:-:S04]  /*1ae0*/  SHF.L.U32 R5, R4, 0x10, RZ ;  /* 0x0000001004057819 */ /* 0x001fc800000006ff */
[----:B------:R-:W-:-:S05]  /*1af0*/  LOP3.LUT R5, R6, 0xff0000, R5, 0xf8, !PT ;  /* 0x00ff000006057812 */ /* 0x000fca00078ef805 */
[----:B------:R-:W-:Y:S01]  /*1b00*/  STG.E desc[UR4][R2.64], R5 ;  /* 0x0000000502007986 */ /* 0x000fe2000c101904 */
[----:B------:R-:W-:Y:S05]  /*1b10*/  EXIT ;  /* 0x000000000000794d */ /* 0x000fea0003800000 */
        .weak           $__internal_0_$__cuda_sm20_div_rn_f64_full
        .type           $__internal_0_$__cuda_sm20_div_rn_f64_full,@function
        .size           $__internal_0_$__cuda_sm20_div_rn_f64_full,(.L_x_24 - $__internal_0_$__cuda_sm20_div_rn_f64_full)
$__internal_0_$__cuda_sm20_div_rn_f64_full:
[C---:B------:R-:W-:Y:S01]  /*1b20*/  FSETP.GEU.AND P0, PT, |R5|.reuse, 1.469367938527859385e-39, PT ;  /* 0x001000000500780b */ /* 0x040fe20003f0e200 */
[----:B------:R-:W-:Y:S01]  /*1b30*/  IMAD.MOV.U32 R8, RZ, RZ, 0x1 ;  /* 0x00000001ff087424 */ /* 0x000fe200078e00ff */
[----:B------:R-:W-:Y:S01]  /*1b40*/  LOP3.LUT R6, R5, 0x800fffff, RZ, 0xc0, !PT ;  /* 0x800fffff05067812 */ /* 0x000fe200078ec0ff */
[----:B------:R-:W-:Y:S01]  /*1b50*/  BSSY.RECONVERGENT B1, `(.L_x_18) ;  /* 0x0000054000017945 */ /* 0x000fe20003800200 */
[C---:B------:R-:W-:Y:S02]  /*1b60*/  FSETP.GEU.AND P2, PT, |R3|.reuse, 1.469367938527859385e-39, PT ;  /* 0x001000000300780b */ /* 0x040fe40003f4e200 */
[----:B------:R-:W-:Y:S02]  /*1b70*/  LOP3.LUT R7, R6, 0x3ff00000, RZ, 0xfc, !PT ;  /* 0x3ff0000006077812 */ /* 0x000fe400078efcff */
[----:B------:R-:W-:Y:S02]  /*1b80*/  MOV R6, R4 ;  /* 0x0000000400067202 */ /* 0x000fe40000000f00 */
[----:B------:R-:W-:-:S02]  /*1b90*/  LOP3.LUT R19, R3, 0x7ff00000, RZ, 0xc0, !PT ;  /* 0x7ff0000003137812 */ /* 0x000fc400078ec0ff */
[----:B------:R-:W-:Y:S01]  /*1ba0*/  LOP3.LUT R22, R5, 0x7ff00000, RZ, 0xc0, !PT ;  /* 0x7ff0000005167812 */ /* 0x000fe200078ec0ff */
[----:B------:R-:W-:Y:S01]  /*1bb0*/  @!P0 DMUL R6, R4, 8.98846567431157953865e+307 ;  /* 0x7fe0000004068828 */ /* 0x000fe20000000000 */
[----:B------:R-:W-:Y:S02]  /*1bc0*/  MOV R23, R19 ;  /* 0x0000001300177202 */ /* 0x000fe40000000f00 */
[----:B------:R-:W-:Y:S02]  /*1bd0*/  ISETP.GE.U32.AND P1, PT, R19, R22, PT ;  /* 0x000000161300720c */ /* 0x000fe40003f26070 */
[----:B------:R-:W-:Y:S01]  /*1be0*/  @!P2 LOP3.LUT R0, R5, 0x7ff00000, RZ, 0xc0, !PT ;  /* 0x7ff000000500a812 */ /* 0x000fe200078ec0ff */
[----:B------:R-:W0:Y:S03]  /*1bf0*/  MUFU.RCP64H R9, R7 ;  /* 0x0000000700097308 */ /* 0x000e260000001800 */
[----:B------:R-:W-:-:S02]  /*1c00*/  @!P2 ISETP.GE.U32.AND P3, PT, R19, R0, PT ;  /* 0x000000001300a20c */ /* 0x000fc40003f66070 */
[----:B------:R-:W-:Y:S02]  /*1c10*/  MOV R0, 0x1ca00000 ;  /* 0x1ca0000000007802 */ /* 0x000fe40000000f00 */
[----:B------:R-:W-:Y:S02]  /*1c20*/  @!P0 LOP3.LUT R22, R7, 0x7ff00000, RZ, 0xc0, !PT ;  /* 0x7ff0000007168812 */ /* 0x000fe400078ec0ff */
[----:B------:R-:W-:-:S03]  /*1c30*/  @!P2 SEL R13, R0, 0x63400000, !P3 ;  /* 0x63400000000da807 */ /* 0x000fc60005800000 */
[----:B------:R-:W-:Y:S01]  /*1c40*/  VIADD R25, R22, 0xffffffff ;  /* 0xffffffff16197836 */ /* 0x000fe20000000000 */
[----:B------:R-:W-:Y:S01]  /*1c50*/  @!P2 LOP3.LUT R14, R13, 0x80000000, R3, 0xf8, !PT ;  /* 0x800000000d0ea812 */ /* 0x000fe200078ef803 */
[----:B0-----:R-:W-:-:S03]  /*1c60*/  DFMA R10, R8, -R6, 1 ;  /* 0x3ff00000080a742b */ /* 0x001fc60000000806 */
[----:B------:R-:W-:Y:S01]  /*1c70*/  @!P2 LOP3.LUT R15, R14, 0x100000, RZ, 0xfc, !PT ;  /* 0x001000000e0fa812 */ /* 0x000fe200078efcff */
[----:B------:R-:W-:-:S04]  /*1c80*/  @!P2 IMAD.MOV.U32 R14, RZ, RZ, RZ ;  /* 0x000000ffff0ea224 */ /* 0x000fc800078e00ff */
[----:B------:R-:W-:-:S08]  /*1c90*/  DFMA R10, R10, R10, R10 ;  /* 0x0000000a0a0a722b */ /* 0x000fd0000000000a */
[----:B------:R-:W-:Y:S01]  /*1ca0*/  DFMA R10, R8, R10, R8 ;  /* 0x0000000a080a722b */ /* 0x000fe20000000008 */
[----:B------:R-:W-:Y:S02]  /*1cb0*/  SEL R9, R0, 0x63400000, !P1 ;  /* 0x6340000000097807 */ /* 0x000fe40004800000 */
[----:B------:R-:W-:Y:S02]  /*1cc0*/  MOV R8, R2 ;  /* 0x0000000200087202 */ /* 0x000fe40000000f00 */
[----:B------:R-:W-:-:S03]  /*1cd0*/  LOP3.LUT R9, R9, 0x800fffff, R3, 0xf8, !PT ;  /* 0x800fffff09097812 */ /* 0x000fc600078ef803 */
[----:B------:R-:W-:-:S03]  /*1ce0*/  DFMA R12, R10, -R6, 1 ;  /* 0x3ff000000a0c742b */ /* 0x000fc60000000806 */
[----:B------:R-:W-:-:S05]  /*1cf0*/  @!P2 DFMA R8, R8, 2, -R14 ;  /* 0x400000000808a82b */ /* 0x000fca000000080e */
[----:B------:R-:W-:-:S05]  /*1d00*/  DFMA R12, R10, R12, R10 ;  /* 0x0000000c0a0c722b */ /* 0x000fca000000000a */
[----:B------:R-:W-:-:S03]  /*1d10*/  @!P2 LOP3.LUT R23, R9, 0x7ff00000, RZ, 0xc0, !PT ;  /* 0x7ff000000917a812 */ /* 0x000fc600078ec0ff */
[----:B------:R-:W-:Y:S01]  /*1d20*/  DMUL R10, R12, R8 ;  /* 0x000000080c0a7228 */ /* 0x000fe20000000000 */
[----:B------:R-:W-:-:S04]  /*1d30*/  IADD3 R24, PT, PT, R23, -0x1, RZ ;  /* 0xffffffff17187810 */ /* 0x000fc80007ffe0ff */
[----:B------:R-:W-:-:S03]  /*1d40*/  ISETP.GT.U32.AND P0, PT, R24, 0x7feffffe, PT ;  /* 0x7feffffe1800780c */ /* 0x000fc60003f04070 */
[----:B------:R-:W-:Y:S01]  /*1d50*/  DFMA R14, R10, -R6, R8 ;  /* 0x800000060a0e722b */ /* 0x000fe20000000008 */
[----:B------:R-:W-:-:S07]  /*1d60*/  ISETP.GT.U32.OR P0, PT, R25, 0x7feffffe, P0 ;  /* 0x7feffffe1900780c */ /* 0x000fce0000704470 */
[----:B------:R-:W-:-:S06]  /*1d70*/  DFMA R14, R12, R14, R10 ;  /* 0x0000000e0c0e722b */ /* 0x000fcc000000000a */
[----:B------:R-:W-:Y:S05]  /*1d80*/  @P0 BRA `(.L_x_19) ;  /* 0x00000000006c0947 */ /* 0x000fea0003800000 */
[----:B------:R-:W-:-:S04]  /*1d90*/  LOP3.LUT R10, R5, 0x7ff00000, RZ, 0xc0, !PT ;  /* 0x7ff00000050a7812 */ /* 0x000fc800078ec0ff */
[CC--:B------:R-:W-:Y:S02]  /*1da0*/  VIADDMNMX R2, R19.reuse, -R10.reuse, 0xb9600000, !PT ;  /* 0xb960000013027446 */ /* 0x0c0fe4000780090a */
[----:B------:R-:W-:Y:S02]  /*1db0*/  ISETP.GE.U32.AND P0, PT, R19, R10, PT ;  /* 0x0000000a1300720c */ /* 0x000fe40003f06070 */
[----:B------:R-:W-:Y:S02]  /*1dc0*/  VIMNMX R2, PT, PT, R2, 0x46a00000, PT ;  /* 0x46a0000002027848 */ /* 0x000fe40003fe0100 */
[----:B------:R-:W-:-:S04]  /*1dd0*/  SEL R3, R0, 0x63400000, !P0 ;  /* 0x6340000000037807 */ /* 0x000fc80004000000 */
[----:B------:R-:W-:Y:S01]  /*1de0*/  IADD3 R0, PT, PT, -R3, R2, RZ ;  /* 0x0000000203007210 */ /* 0x000fe20007ffe1ff */
[----:B------:R-:W-:-:S03]  /*1df0*/  IMAD.MOV.U32 R2, RZ, RZ, RZ ;  /* 0x000000ffff027224 */ /* 0x000fc600078e00ff */
[----:B------:R-:W-:-:S06]  /*1e00*/  IADD3 R3, PT, PT, R0, 0x7fe00000, RZ ;  /* 0x7fe0000000037810 */ /* 0x000fcc0007ffe0ff */
[----:B------:R-:W-:-:S10]  /*1e10*/  DMUL R10, R14, R2 ;  /* 0x000000020e0a7228 */ /* 0x000fd40000000000 */
[----:B------:R-:W-:-:S13]  /*1e20*/  FSETP.GTU.AND P0, PT, |R11|, 1.469367938527859385e-39, PT ;  /* 0x001000000b00780b */ /* 0x000fda0003f0c200 */
[----:B------:R-:W-:Y:S05]  /*1e30*/  @P0 BRA `(.L_x_20) ;  /* 0x0000000000940947 */ /* 0x000fea0003800000 */
[----:B------:R-:W-:Y:S01]  /*1e40*/  DFMA R6, R14, -R6, R8 ;  /* 0x800000060e06722b */ /* 0x000fe20000000008 */
[----:B------:R-:W-:-:S09]  /*1e50*/  MOV R4, RZ ;  /* 0x000000ff00047202 */ /* 0x000fd20000000f00 */
[C---:B------:R-:W-:Y:S02]  /*1e60*/  FSETP.NEU.AND P0, PT, R7.reuse, RZ, PT ;  /* 0x000000ff0700720b */ /* 0x040fe40003f0d000 */
[----:B------:R-:W-:-:S04]  /*1e70*/  LOP3.LUT R9, R7, 0x80000000, R5, 0x48, !PT ;  /* 0x8000000007097812 */ /* 0x000fc800078e4805 */
[----:B------:R-:W-:-:S07]  /*1e80*/  LOP3.LUT R5, R9, R3, RZ, 0xfc, !PT ;  /* 0x0000000309057212 */ /* 0x000fce00078efcff */
[----:B------:R-:W-:Y:S05]  /*1e90*/  @!P0 BRA `(.L_x_20) ;  /* 0x00000000007c8947 */ /* 0x000fea0003800000 */
[----:B------:R-:W-:Y:S01]  /*1ea0*/  IADD3 R3, PT, PT, -R0, RZ, RZ ;  /* 0x000000ff00037210 */ /* 0x000fe20007ffe1ff */
[----:B------:R-:W-:Y:S01]  /*1eb0*/  IMAD.MOV.U32 R2, RZ, RZ, RZ ;  /* 0x000000ffff027224 */ /* 0x000fe200078e00ff */
[----:B------:R-:W-:-:S05]  /*1ec0*/  DMUL.RP R4, R14, R4 ;  /* 0x000000040e047228 */ /* 0x000fca0000008000 */
[----:B------:R-:W-:-:S05]  /*1ed0*/  DFMA R2, R10, -R2, R14 ;  /* 0x800000020a02722b */ /* 0x000fca000000000e */
[----:B------:R-:W-:Y:S02]  /*1ee0*/  LOP3.LUT R9, R5, R9, RZ, 0x3c, !PT ;  /* 0x0000000905097212 */ /* 0x000fe400078e3cff */
[----:B------:R-:W-:-:S04]  /*1ef0*/  IADD3 R2, PT, PT, -R0, -0x43300000, RZ ;  /* 0xbcd0000000027810 */ /* 0x000fc80007ffe1ff */
[----:B------:R-:W-:-:S04]  /*1f00*/  FSETP.NEU.AND P0, PT, |R3|, R2, PT ;  /* 0x000000020300720b */ /* 0x000fc80003f0d200 */
[----:B------:R-:W-:Y:S02]  /*1f10*/  FSEL R10, R4, R10, !P0 ;  /* 0x0000000a040a7208 */ /* 0x000fe40004000000 */
[----:B------:R-:W-:Y:S01]  /*1f20*/  FSEL R11, R9, R11, !P0 ;  /* 0x0000000b090b7208 */ /* 0x000fe20004000000 */
[----:B------:R-:W-:Y:S06]  /*1f30*/  BRA `(.L_x_20) ;  /* 0x0000000000547947 */ /* 0x000fec0003800000 */
.L_x_19:
[----:B------:R-:W-:-:S14]  /*1f40*/  DSETP.NAN.AND P0, PT, R2, R2, PT ;  /* 0x000000020200722a */ /* 0x000fdc0003f08000 */
[----:B------:R-:W-:Y:S05]  /*1f50*/  @P0 BRA `(.L_x_21) ;  /* 0x0000000000440947 */ /* 0x000fea0003800000 */
[----:B------:R-:W-:-:S14]  /*1f60*/  DSETP.NAN.AND P0, PT, R4, R4, PT ;  /* 0x000000040400722a */ /* 0x000fdc0003f08000 */
[----:B------:R-:W-:Y:S05]  /*1f70*/  @P0 BRA `(.L_x_22) ;  /* 0x0000000000300947 */ /* 0x000fea0003800000 */
[----:B------:R-:W-:Y:S02]  /*1f80*/  ISETP.NE.AND P0, PT, R23, R22, PT ;  /* 0x000000161700720c */ /* 0x000fe40003f05270 */
[----:B------:R-:W-:Y:S02]  /*1f90*/  MOV R10, 0x0 ;  /* 0x00000000000a7802 */ /* 0x000fe40000000f00 */
[----:B------:R-:W-:-:S09]  /*1fa0*/  MOV R11, 0xfff80000 ;  /* 0xfff80000000b7802 */ /* 0x000fd20000000f00 */
[----:B------:R-:W-:Y:S05]  /*1fb0*/  @!P0 BRA `(.L_x_20) ;  /* 0x0000000000348947 */ /* 0x000fea0003800000 */
[----:B------:R-:W-:Y:S02]  /*1fc0*/  ISETP.NE.AND P0, PT, R23, 0x7ff00000, PT ;  /* 0x7ff000001700780c */ /* 0x000fe40003f05270 */
[----:B------:R-:W-:Y:S02]  /*1fd0*/  LOP3.LUT R11, R3, 0x80000000, R5, 0x48, !PT ;  /* 0x80000000030b7812 */ /* 0x000fe400078e4805 */
[----:B------:R-:W-:-:S13]  /*1fe0*/  ISETP.EQ.OR P0, PT, R22, RZ, !P0 ;  /* 0x000000ff1600720c */ /* 0x000fda0004702670 */
[----:B------:R-:W-:Y:S01]  /*1ff0*/  @P0 LOP3.LUT R0, R11, 0x7ff00000, RZ, 0xfc, !PT ;  /* 0x7ff000000b000812 */ /* 0x000fe200078efcff */
[----:B------:R-:W-:Y:S01]  /*2000*/  @!P0 IMAD.MOV.U32 R10, RZ, RZ, RZ ;  /* 0x000000ffff0a8224 */ /* 0x000fe200078e00ff */
[----:B------:R-:W-:Y:S02]  /*2010*/  @P0 MOV R10, RZ ;  /* 0x000000ff000a0202 */ /* 0x000fe40000000f00 */
[----:B------:R-:W-:Y:S01]  /*2020*/  @P0 MOV R11, R0 ;  /* 0x00000000000b0202 */ /* 0x000fe20000000f00 */
[----:B------:R-:W-:Y:S06]  /*2030*/  BRA `(.L_x_20) ;  /* 0x0000000000147947 */ /* 0x000fec0003800000 */
.L_x_22:
[----:B------:R-:W-:Y:S01]  /*2040*/  LOP3.LUT R11, R5, 0x80000, RZ, 0xfc, !PT ;  /* 0x00080000050b7812 */ /* 0x000fe200078efcff */
[----:B------:R-:W-:Y:S01]  /*2050*/  IMAD.MOV.U32 R10, RZ, RZ, R4 ;  /* 0x000000ffff0a7224 */ /* 0x000fe200078e0004 */
[----:B------:R-:W-:Y:S06]  /*2060*/  BRA `(.L_x_20) ;  /* 0x0000000000087947 */ /* 0x000fec0003800000 */
.L_x_21:
[----:B------:R-:W-:Y:S02]  /*2070*/  LOP3.LUT R11, R3, 0x80000, RZ, 0xfc, !PT ;  /* 0x00080000030b7812 */ /* 0x000fe400078efcff */
[----:B------:R-:W-:-:S07]  /*2080*/  MOV R10, R2 ;  /* 0x00000002000a7202 */ /* 0x000fce0000000f00 */
.L_x_20:
[----:B------:R-:W-:Y:S05]  /*2090*/  BSYNC.RECONVERGENT B1 ;  /* 0x0000000000017941 */ /* 0x000fea0003800200 */
.L_x_18:
[----:B------:R-:W-:Y:S01]  /*20a0*/  HFMA2 R3, -RZ, RZ, 0, 0 ;  /* 0x00000000ff037431 */ /* 0x000fe200000001ff */
[----:B------:R-:W-:Y:S01]  /*20b0*/  MOV R2, R16 ;  /* 0x0000001000027202 */ /* 0x000fe20000000f00 */
[----:B------:R-:W-:Y:S01]  /*20c0*/  IMAD.MOV.U32 R5, RZ, RZ, R11 ;  /* 0x000000ffff057224 */ /* 0x000fe200078e000b */
[----:B------:R-:W-:Y:S02]  /*20d0*/  MOV R4, R10 ;  /* 0x0000000a00047202 */ /* 0x000fe40000000f00 */
[----:B------:R-:W-:Y:S05]  /*20e0*/  RET.REL.NODEC R2 `(_Z14tonemap_kernelPjPKfiif) ;  /* 0xffffffdc02c47950 */ /* 0x000fea0003c3ffff */
.L_x_23:
[----:B------:R-:W-:-:S00]  /*20f0*/  BRA `(.L_x_23) ;  /* 0xfffffffc00fc7947 */ /* 0x000fc0000383ffff */
[----:B------:R-:W-:-:S00]  /*2100*/  NOP ;  /* 0x0000000000007918 */ /* 0x000fc00000000000 */
[----:B------:R-:W-:-:S00]  /*2110*/  NOP ;  /* 0x0000000000007918 */ /* 0x000fc00000000000 */
[----:B------:R-:W-:-:S00]  /*2120*/  NOP ;  /* 0x0000000000007918 */ /* 0x000fc00000000000 */
[----:B------:R-:W-:-:S00]  /*2130*/  NOP ;  /* 0x0000000000007918 */ /* 0x000fc00000000000 */
[----:B------:R-:W-:-:S00]  /*2140*/  NOP ;  /* 0x0000000000007918 */ /* 0x000fc00000000000 */
[----:B------:R-:W-:-:S00]  /*2150*/  NOP ;  /* 0x0000000000007918 */ /* 0x000fc00000000000 */
[----:B------:R-:W-:-:S00]  /*2160*/  NOP ;  /* 0x0000000000007918 */ /* 0x000fc00000000000 */
[----:B------:R-:W-:-:S00]  /*2170*/  NOP ;  /* 0x0000000000007918 */ /* 0x000fc00000000000 */
.L_x_24:


//--------------------- .nv.shared.reserved.0     --------------------------
	.section	.nv.shared.reserved.0,"aw",@nobits
	.weak		__nv_reservedSMEM_offset_0_alias
	.size		__nv_reservedSMEM_offset_0_alias, 0, 64
	.other		__nv_reservedSMEM_offset_0_alias,@"STO_CUDA_RESERVED_SHARED STV_DEFAULT"
__nv_reservedSMEM_offset_0_alias:
	.zero		0
	.zero		64


//--------------------- .nv.constant0._Z14tonemap_kernelPjPKfiif --------------------------
	.section	.nv.constant0._Z14tonemap_kernelPjPKfiif,"a",@progbits
	.sectionflags	@""
	.align	4
.nv.constant0._Z14tonemap_kernelPjPKfiif:
	.zero		924


//--------------------- SYMBOLS --------------------------

	.type		.nv.reservedSmem.offset0,@object
	.size		.nv.reservedSmem.offset0,0x4
